	.headerflags	@"EF_CUDA_TEXMODE_UNIFIED EF_CUDA_64BIT_ADDRESS EF_CUDA_ACCELERATORS EF_CUDA_SM90 EF_CUDA_VIRTUAL_SM(EF_CUDA_SM90)"
	.elftype	@"ET_EXEC"


//--------------------- .nv.info                  --------------------------
	.section	.nv.info,"",@"SHT_CUDA_INFO"
	.align	4


	//----- nvinfo : EIATTR_REGCOUNT
	.align		4
        /*0000*/ 	.byte	0x04, 0x2f
        /*0002*/ 	.short	(.L_3 - .L_2)
	.align		4
.L_2:
        /*0004*/ 	.word	index@(triton_poi_fused__native_batch_norm_legit_no_training_relu_12)
        /*0008*/ 	.word	0x00000016


	//----- nvinfo : EIATTR_MIN_STACK_SIZE
	.align		4
.L_3:
        /*000c*/ 	.byte	0x04, 0x12
        /*000e*/ 	.short	(.L_5 - .L_4)
	.align		4
.L_4:
        /*0010*/ 	.word	index@(triton_poi_fused__native_batch_norm_legit_no_training_relu_12)
        /*0014*/ 	.word	0x00000000


	//----- nvinfo : EIATTR_FRAME_SIZE
	.align		4
.L_5:
        /*0018*/ 	.byte	0x04, 0x11
        /*001a*/ 	.short	(.L_7 - .L_6)
	.align		4
.L_6:
        /*001c*/ 	.word	index@(triton_poi_fused__native_batch_norm_legit_no_training_relu_12)
        /*0020*/ 	.word	0x00000000


	//----- nvinfo : EIATTR_MIN_STACK_SIZE
	.align		4
.L_7:
        /*0024*/ 	.byte	0x04, 0x12
        /*0026*/ 	.short	(.L_9 - .L_8)
	.align		4
.L_8:
        /*0028*/ 	.word	index@(triton_poi_fused__native_batch_norm_legit_no_training_relu_12)
        /*002c*/ 	.word	0x00000000
.L_9:


//--------------------- .nv.info.triton_poi_fused__native_batch_norm_legit_no_training_relu_12 --------------------------
	.section	.nv.info.triton_poi_fused__native_batch_norm_legit_no_training_relu_12,"",@"SHT_CUDA_INFO"
	.sectionflags	@""
	.align	4


	//----- nvinfo : EIATTR_CUDA_API_VERSION
	.align		4
        /*0000*/ 	.byte	0x04, 0x37
        /*0002*/ 	.short	(.L_11 - .L_10)
.L_10:
        /*0004*/ 	.word	0x0000007c


	//----- nvinfo : EIATTR_KPARAM_INFO
	.align		4
.L_11:
        /*0008*/ 	.byte	0x04, 0x17
        /*000a*/ 	.short	(.L_13 - .L_12)
.L_12:
        /*000c*/ 	.word	0x00000000
        /*0010*/ 	.short	0x0006
        /*0012*/ 	.short	0x0030
        /*0014*/ 	.byte	0x00, 0xf0, 0x11, 0x00


	//----- nvinfo : EIATTR_KPARAM_INFO
	.align		4
.L_13:
        /*0018*/ 	.byte	0x04, 0x17
        /*001a*/ 	.short	(.L_15 - .L_14)
.L_14:
        /*001c*/ 	.word	0x00000000
        /*0020*/ 	.short	0x0005
        /*0022*/ 	.short	0x0028
        /*0024*/ 	.byte	0x00, 0xf4, 0x21, 0x00


	//----- nvinfo : EIATTR_KPARAM_INFO
	.align		4
.L_15:
        /*0028*/ 	.byte	0x04, 0x17
        /*002a*/ 	.short	(.L_17 - .L_16)
.L_16:
        /*002c*/ 	.word	0x00000000
        /*0030*/ 	.short	0x0004
        /*0032*/ 	.short	0x0020
        /*0034*/ 	.byte	0x00, 0xf4, 0x21, 0x00


	//----- nvinfo : EIATTR_KPARAM_INFO
	.align		4
.L_17:
        /*0038*/ 	.byte	0x04, 0x17
        /*003a*/ 	.short	(.L_19 - .L_18)
.L_18:
        /*003c*/ 	.word	0x00000000
        /*0040*/ 	.short	0x0003
        /*0042*/ 	.short	0x0018
        /*0044*/ 	.byte	0x00, 0xf4, 0x21, 0x00


	//----- nvinfo : EIATTR_KPARAM_INFO
	.align		4
.L_19:
        /*0048*/ 	.byte	0x04, 0x17
        /*004a*/ 	.short	(.L_21 - .L_20)
.L_20:
        /*004c*/ 	.word	0x00000000
        /*0050*/ 	.short	0x0002
        /*0052*/ 	.short	0x0010
        /*0054*/ 	.byte	0x00, 0xf4, 0x21, 0x00


	//----- nvinfo : EIATTR_KPARAM_INFO
	.align		4
.L_21:
        /*0058*/ 	.byte	0x04, 0x17
        /*005a*/ 	.short	(.L_23 - .L_22)
.L_22:
        /*005c*/ 	.word	0x00000000
        /*0060*/ 	.short	0x0001
        /*0062*/ 	.short	0x0008
        /*0064*/ 	.byte	0x00, 0xf4, 0x21, 0x00


	//----- nvinfo : EIATTR_KPARAM_INFO
	.align		4
.L_23:
        /*0068*/ 	.byte	0x04, 0x17
        /*006a*/ 	.short	(.L_25 - .L_24)
.L_24:
        /*006c*/ 	.word	0x00000000
        /*0070*/ 	.short	0x0000
        /*0072*/ 	.short	0x0000
        /*0074*/ 	.byte	0x00, 0xf4, 0x21, 0x00


	//----- nvinfo : EIATTR_SPARSE_MMA_MASK
	.align		4
.L_25:
        /*0078*/ 	.byte	0x03, 0x50
        /*007a*/ 	.short	0x0000


	//----- nvinfo : EIATTR_MAXREG_COUNT
	.align		4
        /*007c*/ 	.byte	0x03, 0x1b
        /*007e*/ 	.short	0x00ff


	//----- nvinfo : EIATTR_EXIT_INSTR_OFFSETS
	.align		4
        /*0080*/ 	.byte	0x04, 0x1c
        /*0082*/ 	.short	(.L_27 - .L_26)


	//   ....[0]....
.L_26:
        /*0084*/ 	.word	0x00000420


	//   ....[1]....
        /*0088*/ 	.word	0x00000440


	//----- nvinfo : EIATTR_REQNTID
	.align		4
.L_27:
        /*008c*/ 	.byte	0x04, 0x10
        /*008e*/ 	.short	(.L_29 - .L_28)
.L_28:
        /*0090*/ 	.word	0x00000080
        /*0094*/ 	.word	0x00000001
        /*0098*/ 	.word	0x00000001


	//----- nvinfo : EIATTR_CBANK_PARAM_SIZE
	.align		4
.L_29:
        /*009c*/ 	.byte	0x03, 0x19
        /*009e*/ 	.short	0x0034


	//----- nvinfo : EIATTR_PARAM_CBANK
	.align		4
        /*00a0*/ 	.byte	0x04, 0x0a
        /*00a2*/ 	.short	(.L_31 - .L_30)
	.align		4
.L_30:
        /*00a4*/ 	.word	index@(.nv.constant0.triton_poi_fused__native_batch_norm_legit_no_training_relu_12)
        /*00a8*/ 	.short	0x0210
        /*00aa*/ 	.short	0x0034


	//----- nvinfo : EIATTR_SW_WAR
	.align		4
.L_31:
        /*00ac*/ 	.byte	0x04, 0x36
        /*00ae*/ 	.short	(.L_33 - .L_32)
.L_32:
        /*00b0*/ 	.word	0x00000008
.L_33:


//--------------------- .nv.callgraph             --------------------------
	.section	.nv.callgraph,"",@"SHT_CUDA_CALLGRAPH"
	.align	4
	.sectionentsize	8
	.align		4
        /*0000*/ 	.word	0x00000000
	.align		4
        /*0004*/ 	.word	0xffffffff
	.align		4
        /*0008*/ 	.word	0x00000000
	.align		4
        /*000c*/ 	.word	0xfffffffe
	.align		4
        /*0010*/ 	.word	0x00000000
	.align		4
        /*0014*/ 	.word	0xfffffffd
	.align		4
        /*0018*/ 	.word	0x00000000
	.align		4
        /*001c*/ 	.word	0xfffffffc


//--------------------- .nv.constant4             --------------------------
	.section	.nv.constant4,"a",@progbits
	.align	8
	.align		8
.nv.constant4:
        /*0000*/ 	.dword	_$_str
	.align		8
        /*0008*/ 	.dword	_$_str_$_2


//--------------------- .text.triton_poi_fused__native_batch_norm_legit_no_training_relu_12 --------------------------
	.section	.text.triton_poi_fused__native_batch_norm_legit_no_training_relu_12,"ax",@progbits
	.align	128
        .global         triton_poi_fused__native_batch_norm_legit_no_training_relu_12
        .type           triton_poi_fused__native_batch_norm_legit_no_training_relu_12,@function
        .size           triton_poi_fused__native_batch_norm_legit_no_training_relu_12,(.L_x_1 - triton_poi_fused__native_batch_norm_legit_no_training_relu_12)
        .other          triton_poi_fused__native_batch_norm_legit_no_training_relu_12,@"STO_CUDA_ENTRY STV_DEFAULT"
triton_poi_fused__native_batch_norm_legit_no_training_relu_12:
.text.triton_poi_fused__native_batch_norm_legit_no_training_relu_12:
[----:B------:R-:W0:Y:S01]  /*0000*/  LDC R1, c[0x0][0x28] ;  /* 0x00000a00ff017b82 */ /* 0x000e220000000800 */
[----:B------:R-:W1:Y:S07]  /*0010*/  S2R R0, SR_TID.X ;  /* 0x0000000000007919 */ /* 0x000e6e0000002100 */
[----:B------:R-:W2:Y:S01]  /*0020*/  LDC.64 R8, c[0x0][0x220] ;  /* 0x00008800ff087b82 */ /* 0x000ea20000000a00 */
[----:B------:R-:W-:Y:S01]  /*0030*/  ULDC.64 UR4, c[0x0][0x208] ;  /* 0x0000820000047ab9 */ /* 0x000fe20000000a00 */
[----:B------:R-:W3:Y:S06]  /*0040*/  S2R R5, SR_CTAID.X ;  /* 0x0000000000057919 */ /* 0x000eec0000002500 */
[----:B------:R-:W4:Y:S08]  /*0050*/  LDC.64 R12, c[0x0][0x210] ;  /* 0x00008400ff0c7b82 */ /* 0x000f300000000a00 */
[----:B------:R-:W5:Y:S08]  /*0060*/  LDC.64 R14, c[0x0][0x218] ;  /* 0x00008600ff0e7b82 */ /* 0x000f700000000a00 */
[----:B------:R-:W5:Y:S01]  /*0070*/  LDC.64 R16, c[0x0][0x228] ;  /* 0x00008a00ff107b82 */ /* 0x000f620000000a00 */
[----:B-1----:R-:W-:-:S07]  /*0080*/  SHF.L.U32 R0, R0, 0x1, RZ ;  /* 0x0000000100007819 */ /* 0x002fce00000006ff */
[----:B------:R-:W1:Y:S01]  /*0090*/  LDC.64 R18, c[0x0][0x230] ;  /* 0x00008c00ff127b82 */ /* 0x000e620000000a00 */
[----:B---3--:R-:W-:Y:S02]  /*00a0*/  SHF.R.S32.HI R3, RZ, 0x17, R5 ;  /* 0x00000017ff037819 */ /* 0x008fe40000011405 */
[----:B------:R-:W-:Y:S02]  /*00b0*/  LOP3.LUT R0, R0, 0xfe, RZ, 0xc0, !PT ;  /* 0x000000fe00007812 */ /* 0x000fe400078ec0ff */
[----:B------:R-:W-:Y:S02]  /*00c0*/  SGXT R3, R3, 0x1 ;  /* 0x000000010303781a */ /* 0x000fe40000000200 */
[----:B------:R-:W-:-:S04]  /*00d0*/  LEA R0, R5, R0, 0x8 ;  /* 0x0000000005007211 */ /* 0x000fc800078e40ff */
[----:B------:R-:W-:Y:S02]  /*00e0*/  LEA.HI R3, R3, R0, RZ, 0x7 ;  /* 0x0000000003037211 */ /* 0x000fe400078f38ff */
[----:B------:R-:W-:Y:S02]  /*00f0*/  ISETP.GE.AND P0, PT, R0, 0x200, PT ;  /* 0x000002000000780c */ /* 0x000fe40003f06270 */
[----:B------:R-:W-:-:S04]  /*0100*/  LOP3.LUT R3, R3, 0xffffff80, RZ, 0xc0, !PT ;  /* 0xffffff8003037812 */ /* 0x000fc800078ec0ff */
[----:B------:R-:W-:Y:S02]  /*0110*/  IADD3 R11, R0, -R3, RZ ;  /* 0x80000003000b7210 */ /* 0x000fe40007ffe0ff */
[----:B------:R-:W-:-:S03]  /*0120*/  CS2R R2, SRZ ;  /* 0x0000000000027805 */ /* 0x000fc6000001ff00 */
[----:B--2---:R-:W-:-:S05]  /*0130*/  IMAD.WIDE R8, R11, 0x4, R8 ;  /* 0x000000040b087825 */ /* 0x004fca00078e0208 */
[----:B------:R2:W3:Y:S01]  /*0140*/  @!P0 LDG.E.EL.64 R2, desc[UR4][R8.64] ;  /* 0x0000000408028981 */ /* 0x0004e2000c2e1b00 */
[----:B------:R-:W-:Y:S02]  /*0150*/  CS2R R4, SRZ ;  /* 0x0000000000047805 */ /* 0x000fe4000001ff00 */
[----:B------:R-:W-:Y:S01]  /*0160*/  CS2R R6, SRZ ;  /* 0x0000000000067805 */ /* 0x000fe2000001ff00 */
[----:B----4-:R-:W-:-:S04]  /*0170*/  IMAD.WIDE R12, R0, 0x4, R12 ;  /* 0x00000004000c7825 */ /* 0x010fc800078e020c */
[C---:B-----5:R-:W-:Y:S01]  /*0180*/  IMAD.WIDE R14, R11.reuse, 0x4, R14 ;  /* 0x000000040b0e7825 */ /* 0x060fe200078e020e */
[----:B------:R-:W4:Y:S01]  /*0190*/  @!P0 LDG.E.64 R4, desc[UR4][R12.64] ;  /* 0x000000040c048981 */ /* 0x000f22000c1e1b00 */
[----:B--2---:R-:W-:Y:S02]  /*01a0*/  CS2R R8, SRZ ;  /* 0x0000000000087805 */ /* 0x004fe4000001ff00 */
[C---:B0-----:R-:W-:Y:S01]  /*01b0*/  IMAD.WIDE R16, R11.reuse, 0x4, R16 ;  /* 0x000000040b107825 */ /* 0x041fe200078e0210 */
[----:B------:R0:W4:Y:S03]  /*01c0*/  @!P0 LDG.E.EL.64 R6, desc[UR4][R14.64] ;  /* 0x000000040e068981 */ /* 0x000126000c2e1b00 */
[----:B-1----:R-:W-:Y:S01]  /*01d0*/  IMAD.WIDE R18, R11, 0x4, R18 ;  /* 0x000000040b127825 */ /* 0x002fe200078e0212 */
[----:B------:R-:W-:-:S04]  /*01e0*/  CS2R R10, SRZ ;  /* 0x00000000000a7805 */ /* 0x000fc8000001ff00 */
[----:B------:R-:W2:Y:S04]  /*01f0*/  @!P0 LDG.E.EL.64 R8, desc[UR4][R18.64] ;  /* 0x0000000412088981 */ /* 0x000ea8000c2e1b00 */
[----:B------:R-:W2:Y:S01]  /*0200*/  @!P0 LDG.E.EL.64 R10, desc[UR4][R16.64] ;  /* 0x00000004100a8981 */ /* 0x000ea2000c2e1b00 */
[----:B0-----:R-:W-:Y:S01]  /*0210*/  HFMA2.MMA R14, -RZ, RZ, 1.625, 0 ;  /* 0x3e800000ff0e7435 */ /* 0x001fe200000001ff */
[----:B---3--:R-:W-:Y:S01]  /*0220*/  FADD R2, R2, 9.9999997473787516356e-06 ;  /* 0x3727c5ac02027421 */ /* 0x008fe20000000000 */
[----:B------:R-:W-:-:S03]  /*0230*/  FADD R3, R3, 9.9999997473787516356e-06 ;  /* 0x3727c5ac03037421 */ /* 0x000fc60000000000 */
[----:B------:R-:W0:Y:S08]  /*0240*/  MUFU.SQRT R12, R2 ;  /* 0x00000002000c7308 */ /* 0x000e300000002000 */
[----:B------:R1:W3:Y:S01]  /*0250*/  MUFU.SQRT R13, R3 ;  /* 0x00000003000d7308 */ /* 0x0002e20000002000 */
[C---:B0-----:R-:W-:Y:S02]  /*0260*/  FSETP.GT.AND P1, PT, R12.reuse, 8.50705917302346158658e+37, PT ;  /* 0x7e8000000c00780b */ /* 0x041fe40003f24000 */
[----:B------:R-:W-:Y:S01]  /*0270*/  FSETP.GEU.AND P3, PT, R12, 1.175494350822287508e-38, PT ;  /* 0x008000000c00780b */ /* 0x000fe20003f6e000 */
[----:B-1----:R-:W0:Y:S01]  /*0280*/  LDC.64 R2, c[0x0][0x238] ;  /* 0x00008e00ff027b82 */ /* 0x002e220000000a00 */
[----:B---3--:R-:W-:-:S02]  /*0290*/  FSETP.GT.AND P2, PT, R13, 8.50705917302346158658e+37, PT ;  /* 0x7e8000000d00780b */ /* 0x008fc40003f44000 */
[----:B------:R-:W-:-:S07]  /*02a0*/  FSETP.GEU.AND P4, PT, R13, 1.175494350822287508e-38, PT ;  /* 0x008000000d00780b */ /* 0x000fce0003f8e000 */
[----:B------:R-:W-:-:S04]  /*02b0*/  @P1 FMUL R12, R12, 0.25 ;  /* 0x3e8000000c0c1820 */ /* 0x000fc80000400000 */
[----:B------:R-:W-:Y:S01]  /*02c0*/  @!P3 FMUL R12, R12, 16777216 ;  /* 0x4b8000000c0cb820 */ /* 0x000fe20000400000 */
[----:B------:R-:W-:-:S04]  /*02d0*/  @P2 FMUL R13, R13, 0.25 ;  /* 0x3e8000000d0d2820 */ /* 0x000fc80000400000 */
[----:B------:R-:W-:Y:S01]  /*02e0*/  @!P4 FMUL R13, R13, 16777216 ;  /* 0x4b8000000d0dc820 */ /* 0x000fe20000400000 */
[----:B------:R-:W1:Y:S01]  /*02f0*/  MUFU.RCP R12, R12 ;  /* 0x0000000c000c7308 */ /* 0x000e620000001000 */
[----:B------:R-:W-:-:S07]  /*0300*/  FSEL R15, R14, 1, P1 ;  /* 0x3f8000000e0f7808 */ /* 0x000fce0000800000 */
[----:B------:R-:W3:Y:S01]  /*0310*/  MUFU.RCP R13, R13 ;  /* 0x0000000d000d7308 */ /* 0x000ee20000001000 */
[----:B------:R-:W-:Y:S01]  /*0320*/  FSEL R14, R14, 1, P2 ;  /* 0x3f8000000e0e7808 */ /* 0x000fe20001000000 */
[----:B------:R-:W-:-:S04]  /*0330*/  @!P3 FMUL R15, R15, 16777216 ;  /* 0x4b8000000f0fb820 */ /* 0x000fc80000400000 */
[----:B------:R-:W-:Y:S01]  /*0340*/  @!P4 FMUL R14, R14, 16777216 ;  /* 0x4b8000000e0ec820 */ /* 0x000fe20000400000 */
[----:B----4-:R-:W-:Y:S01]  /*0350*/  FADD R5, -R7, R5 ;  /* 0x0000000507057221 */ /* 0x010fe20000000100 */
[----:B------:R-:W-:Y:S01]  /*0360*/  FADD R4, -R6, R4 ;  /* 0x0000000406047221 */ /* 0x000fe20000000100 */
[----:B-1----:R-:W-:Y:S01]  /*0370*/  FMUL R15, R12, R15 ;  /* 0x0000000f0c0f7220 */ /* 0x002fe20000400000 */
[----:B---3--:R-:W-:-:S03]  /*0380*/  FMUL R14, R13, R14 ;  /* 0x0000000e0d0e7220 */ /* 0x008fc60000400000 */
[----:B------:R-:W-:Y:S01]  /*0390*/  FMUL R15, R4, R15 ;  /* 0x0000000f040f7220 */ /* 0x000fe20000400000 */
[----:B------:R-:W-:-:S03]  /*03a0*/  FMUL R14, R5, R14 ;  /* 0x0000000e050e7220 */ /* 0x000fc60000400000 */
[----:B--2---:R-:W-:Y:S01]  /*03b0*/  FFMA R8, R15, R10, R8 ;  /* 0x0000000a0f087223 */ /* 0x004fe20000000008 */
[----:B------:R-:W-:-:S04]  /*03c0*/  FFMA R9, R14, R11, R9 ;  /* 0x0000000b0e097223 */ /* 0x000fc80000000009 */
[----:B------:R-:W-:Y:S02]  /*03d0*/  FSETP.GEU.AND P1, PT, R8, RZ, PT ;  /* 0x000000ff0800720b */ /* 0x000fe40003f2e000 */
[C---:B------:R-:W-:Y:S01]  /*03e0*/  FSETP.GEU.AND P2, PT, R9.reuse, RZ, PT ;  /* 0x000000ff0900720b */ /* 0x040fe20003f4e000 */
[----:B0-----:R-:W-:Y:S01]  /*03f0*/  IMAD.WIDE R2, R0, 0x4, R2 ;  /* 0x0000000400027825 */ /* 0x001fe200078e0202 */
[----:B------:R-:W-:Y:S02]  /*0400*/  FSEL R8, R8, RZ, P1 ;  /* 0x000000ff08087208 */ /* 0x000fe40000800000 */
[----:B------:R-:W-:Y:S01]  /*0410*/  FSEL R9, R9, RZ, P2 ;  /* 0x000000ff09097208 */ /* 0x000fe20001000000 */
[----:B------:R-:W-:Y:S08]  /*0420*/  @P0 EXIT ;  /* 0x000000000000094d */ /* 0x000ff00003800000 */
[----:B------:R-:W-:Y:S01]  /*0430*/  STG.E.64 desc[UR4][R2.64], R8 ;  /* 0x0000000802007986 */ /* 0x000fe2000c101b04 */
[----:B------:R-:W-:Y:S05]  /*0440*/  EXIT ;  /* 0x000000000000794d */ /* 0x000fea0003800000 */
.L_x_0:
[----:B------:R-:W-:-:S00]  /*0450*/  BRA `(.L_x_0) ;  /* 0xfffffffc00fc7947 */ /* 0x000fc0000383ffff */
[----:B------:R-:W-:-:S00]  /*0460*/  NOP ;  /* 0x0000000000007918 */ /* 0x000fc00000000000 */
        /* <DEDUP_REMOVED lines=9> */
.L_x_1:


//--------------------- .nv.global.init           --------------------------
	.section	.nv.global.init,"aw",@progbits
.nv.global.init:
	.type		_$_str,@object
	.size		_$_str,(_$_str_$_2 - _$_str)
_$_str:
        /*0000*/ 	.byte	0x5f, 0x5f, 0x43, 0x55, 0x44, 0x41, 0x5f, 0x46, 0x54, 0x5a, 0x00
	.type		_$_str_$_2,@object
	.size		_$_str_$_2,(.L_1 - _$_str_$_2)
_$_str_$_2:
        /*000b*/ 	.byte	0x5f, 0x5f, 0x43, 0x55, 0x44, 0x41, 0x5f, 0x50, 0x52, 0x45, 0x43, 0x5f, 0x53, 0x51, 0x52, 0x54
        /*001b*/ 	.byte	0x00
.L_1:


//--------------------- .nv.constant0.triton_poi_fused__native_batch_norm_legit_no_training_relu_12 --------------------------
	.section	.nv.constant0.triton_poi_fused__native_batch_norm_legit_no_training_relu_12,"a",@progbits
	.sectionflags	@""
	.align	4
.nv.constant0.triton_poi_fused__native_batch_norm_legit_no_training_relu_12:
	.zero		580
